//
// Generated by NVIDIA NVVM Compiler
//
// Compiler Build ID: CL-36424714
// Cuda compilation tools, release 13.0, V13.0.88
// Based on NVVM 20.0.0
//

.version 9.0
.target sm_100
.address_size 64

	// .globl	_Z10copyScalarPKfPfi

.visible .entry _Z10copyScalarPKfPfi(
	.param .u64 .ptr .align 1 _Z10copyScalarPKfPfi_param_0,
	.param .u64 .ptr .align 1 _Z10copyScalarPKfPfi_param_1,
	.param .u32 _Z10copyScalarPKfPfi_param_2
)
{
	.reg .pred 	%p<2>;
	.reg .b32 	%r<6>;
	.reg .b32 	%f<2>;
	.reg .b64 	%rd<8>;

	ld.param.u64 	%rd1, [_Z10copyScalarPKfPfi_param_0];
	ld.param.u64 	%rd2, [_Z10copyScalarPKfPfi_param_1];
	ld.param.u32 	%r2, [_Z10copyScalarPKfPfi_param_2];
	mov.u32 	%r3, %ctaid.x;
	mov.u32 	%r4, %ntid.x;
	mov.u32 	%r5, %tid.x;
	mad.lo.s32 	%r1, %r3, %r4, %r5;
	setp.ge.s32 	%p1, %r1, %r2;
	@%p1 bra 	$L__BB0_2;
	cvta.to.global.u64 	%rd3, %rd1;
	cvta.to.global.u64 	%rd4, %rd2;
	mul.wide.s32 	%rd5, %r1, 4;
	add.s64 	%rd6, %rd3, %rd5;
	ld.global.nc.f32 	%f1, [%rd6];
	add.s64 	%rd7, %rd4, %rd5;
	st.global.f32 	[%rd7], %f1;
$L__BB0_2:
	ret;

}


// ===== COMPILED SASS (sm_100) =====

	.target	sm_100

	.elftype	@"ET_EXEC"


//--------------------- .note.nv.tkinfo           --------------------------
	.section	.note.nv.tkinfo,"",@"SHT_NOTE"
	.sectionflags	@"SHF_NOTE_NV_TKINFO"
	.tkinfo
        /*0018*/ 	.word	0x00000002
        /*0030*/ 	.string	""
        /*0030*/ 	.string	"ptxas"
        /*0030*/ 	.string	"Cuda compilation tools, release 13.0, V13.0.88"
        /*0030*/ 	.string	"Build cuda_13.0.r13.0/compiler.36424714_0"
        /*0030*/ 	.string	"-arch sm_100 -m 64 "



//--------------------- .note.nv.cuinfo           --------------------------
	.section	.note.nv.cuinfo,"",@"SHT_NOTE"
	.sectionflags	@"SHF_NOTE_NV_CUINFO"
        /*0018*/ 	.short	0x0002
        /*001a*/ 	.short	0x0064
        /*001c*/ 	.short	0x0082
	.zero		2


//--------------------- .nv.info                  --------------------------
	.section	.nv.info,"",@"SHT_CUDA_INFO"
	.align	4


	//----- nvinfo : EIATTR_REGCOUNT
	.align		4
        /*0000*/ 	.byte	0x04, 0x2f
        /*0002*/ 	.short	(.L_1 - .L_0)
	.align		4
.L_0:
        /*0004*/ 	.word	index@(_Z10copyScalarPKfPfi)
        /*0008*/ 	.word	0x0000000a


	//----- nvinfo : EIATTR_FRAME_SIZE
	.align		4
.L_1:
        /*000c*/ 	.byte	0x04, 0x11
        /*000e*/ 	.short	(.L_3 - .L_2)
	.align		4
.L_2:
        /*0010*/ 	.word	index@(_Z10copyScalarPKfPfi)
        /*0014*/ 	.word	0x00000000


	//----- nvinfo : EIATTR_MIN_STACK_SIZE
	.align		4
.L_3:
        /*0018*/ 	.byte	0x04, 0x12
        /*001a*/ 	.short	(.L_5 - .L_4)
	.align		4
.L_4:
        /*001c*/ 	.word	index@(_Z10copyScalarPKfPfi)
        /*0020*/ 	.word	0x00000000
.L_5:


//--------------------- .nv.compat                --------------------------
	.section	.nv.compat,"",@"SHT_CUDA_COMPAT_INFO"
	.align	4
        /*0000*/ 	.byte	0x02, 0x09, 0x00, 0x00, 0x02, 0x02, 0x01, 0x00, 0x02, 0x05, 0x05, 0x00, 0x03, 0x07, 0x01, 0x01
        /*0010*/ 	.byte	0x02, 0x03, 0x00, 0x00, 0x02, 0x06, 0x01, 0x00, 0x04, 0x0b, 0x08, 0x00, 0x09, 0x00, 0x00, 0x00
        /*0020*/ 	.byte	0x00, 0x00, 0x00, 0x00


//--------------------- .nv.info._Z10copyScalarPKfPfi --------------------------
	.section	.nv.info._Z10copyScalarPKfPfi,"",@"SHT_CUDA_INFO"
	.sectionflags	@""
	.align	4


	//----- nvinfo : EIATTR_CUDA_API_VERSION
	.align		4
        /*0000*/ 	.byte	0x04, 0x37
        /*0002*/ 	.short	(.L_7 - .L_6)
.L_6:
        /*0004*/ 	.word	0x00000082


	//----- nvinfo : EIATTR_KPARAM_INFO
	.align		4
.L_7:
        /*0008*/ 	.byte	0x04, 0x17
        /*000a*/ 	.short	(.L_9 - .L_8)
.L_8:
        /*000c*/ 	.word	0x00000000
        /*0010*/ 	.short	0x0002
        /*0012*/ 	.short	0x0010
        /*0014*/ 	.byte	0x00, 0xf0, 0x11, 0x00


	//----- nvinfo : EIATTR_KPARAM_INFO
	.align		4
.L_9:
        /*0018*/ 	.byte	0x04, 0x17
        /*001a*/ 	.short	(.L_11 - .L_10)
.L_10:
        /*001c*/ 	.word	0x00000000
        /*0020*/ 	.short	0x0001
        /*0022*/ 	.short	0x0008
        /*0024*/ 	.byte	0x00, 0xf5, 0x21, 0x00


	//----- nvinfo : EIATTR_KPARAM_INFO
	.align		4
.L_11:
        /*0028*/ 	.byte	0x04, 0x17
        /*002a*/ 	.short	(.L_13 - .L_12)
.L_12:
        /*002c*/ 	.word	0x00000000
        /*0030*/ 	.short	0x0000
        /*0032*/ 	.short	0x0000
        /*0034*/ 	.byte	0x00, 0xf5, 0x21, 0x00


	//----- nvinfo : EIATTR_SPARSE_MMA_MASK
	.align		4
.L_13:
        /*0038*/ 	.byte	0x03, 0x50
        /*003a*/ 	.short	0x0000


	//----- nvinfo : EIATTR_MAXREG_COUNT
	.align		4
        /*003c*/ 	.byte	0x03, 0x1b
        /*003e*/ 	.short	0x00ff


	//----- nvinfo : EIATTR_MERCURY_ISA_VERSION
	.align		4
        /*0040*/ 	.byte	0x03, 0x5f
        /*0042*/ 	.short	0x0101


	//----- nvinfo : EIATTR_VRC_CTA_INIT_COUNT
	.align		4
        /*0044*/ 	.byte	0x02, 0x4a
	.zero		1
	.zero		1


	//----- nvinfo : EIATTR_EXIT_INSTR_OFFSETS
	.align		4
        /*0048*/ 	.byte	0x04, 0x1c
        /*004a*/ 	.short	(.L_15 - .L_14)


	//   ....[0]....
.L_14:
        /*004c*/ 	.word	0x00000070


	//   ....[1]....
        /*0050*/ 	.word	0x000000f0


	//----- nvinfo : EIATTR_CBANK_PARAM_SIZE
	.align		4
.L_15:
        /*0054*/ 	.byte	0x03, 0x19
        /*0056*/ 	.short	0x0014


	//----- nvinfo : EIATTR_PARAM_CBANK
	.align		4
        /*0058*/ 	.byte	0x04, 0x0a
        /*005a*/ 	.short	(.L_17 - .L_16)
	.align		4
.L_16:
        /*005c*/ 	.word	index@(.nv.constant0._Z10copyScalarPKfPfi)
        /*0060*/ 	.short	0x0380
        /*0062*/ 	.short	0x0014


	//----- nvinfo : EIATTR_SW_WAR
	.align		4
.L_17:
        /*0064*/ 	.byte	0x04, 0x36
        /*0066*/ 	.short	(.L_19 - .L_18)
.L_18:
        /*0068*/ 	.word	0x00000008
.L_19:


//--------------------- .nv.callgraph             --------------------------
	.section	.nv.callgraph,"",@"SHT_CUDA_CALLGRAPH"
	.align	4
	.sectionentsize	8
	.align		4
        /*0000*/ 	.word	0x00000000
	.align		4
        /*0004*/ 	.word	0xffffffff
	.align		4
        /*0008*/ 	.word	0x00000000
	.align		4
        /*000c*/ 	.word	0xfffffffe
	.align		4
        /*0010*/ 	.word	0x00000000
	.align		4
        /*0014*/ 	.word	0xfffffffd
	.align		4
        /*0018*/ 	.word	0x00000000
	.align		4
        /*001c*/ 	.word	0xfffffffc


//--------------------- .text._Z10copyScalarPKfPfi --------------------------
	.section	.text._Z10copyScalarPKfPfi,"ax",@progbits
	.align	128
        .global         _Z10copyScalarPKfPfi
        .type           _Z10copyScalarPKfPfi,@function
        .size           _Z10copyScalarPKfPfi,(.L_x_1 - _Z10copyScalarPKfPfi)
        .other          _Z10copyScalarPKfPfi,@"STO_CUDA_ENTRY STV_DEFAULT"
_Z10copyScalarPKfPfi:
.text._Z10copyScalarPKfPfi:
[----:B------:R-:W-:Y:S01]  /*0000*/  LDC R1, c[0x0][0x37c] ;  /* 0x0000df00ff017b82 */ /* 0x000fe20000000800 */
[----:B------:R-:W0:Y:S07]  /*0010*/  S2R R0, SR_TID.X ;  /* 0x0000000000007919 */ /* 0x000e2e0000002100 */
[----:B------:R-:W0:Y:S01]  /*0020*/  S2UR UR4, SR_CTAID.X ;  /* 0x00000000000479c3 */ /* 0x000e220000002500 */
[----:B------:R-:W1:Y:S07]  /*0030*/  LDCU UR5, c[0x0][0x390] ;  /* 0x00007200ff0577ac */ /* 0x000e6e0008000800 */
[----:B------:R-:W0:Y:S02]  /*0040*/  LDC R7, c[0x0][0x360] ;  /* 0x0000d800ff077b82 */ /* 0x000e240000000800 */
[----:B0-----:R-:W-:-:S05]  /*0050*/  IMAD R7, R7, UR4, R0 ;  /* 0x0000000407077c24 */ /* 0x001fca000f8e0200 */
[----:B-1----:R-:W-:-:S13]  /*0060*/  ISETP.GE.AND P0, PT, R7, UR5, PT ;  /* 0x0000000507007c0c */ /* 0x002fda000bf06270 */
[----:B------:R-:W-:Y:S05]  /*0070*/  @P0 EXIT ;  /* 0x000000000000094d */ /* 0x000fea0003800000 */
[----:B------:R-:W0:Y:S01]  /*0080*/  LDC.64 R2, c[0x0][0x380] ;  /* 0x0000e000ff027b82 */ /* 0x000e220000000a00 */
[----:B------:R-:W1:Y:S07]  /*0090*/  LDCU.64 UR4, c[0x0][0x358] ;  /* 0x00006b00ff0477ac */ /* 0x000e6e0008000a00 */
[----:B------:R-:W2:Y:S01]  /*00a0*/  LDC.64 R4, c[0x0][0x388] ;  /* 0x0000e200ff047b82 */ /* 0x000ea20000000a00 */
[----:B0-----:R-:W-:-:S06]  /*00b0*/  IMAD.WIDE R2, R7, 0x4, R2 ;  /* 0x0000000407027825 */ /* 0x001fcc00078e0202 */
[----:B-1----:R-:W3:Y:S01]  /*00c0*/  LDG.E.CONSTANT R3, desc[UR4][R2.64] ;  /* 0x0000000402037981 */ /* 0x002ee2000c1e9900 */
[----:B--2---:R-:W-:-:S05]  /*00d0*/  IMAD.WIDE R4, R7, 0x4, R4 ;  /* 0x0000000407047825 */ /* 0x004fca00078e0204 */
[----:B---3--:R-:W-:Y:S01]  /*00e0*/  STG.E desc[UR4][R4.64], R3 ;  /* 0x0000000304007986 */ /* 0x008fe2000c101904 */
[----:B------:R-:W-:Y:S05]  /*00f0*/  EXIT ;  /* 0x000000000000794d */ /* 0x000fea0003800000 */
.L_x_0:
[----:B------:R-:W-:-:S00]  /*0100*/  BRA `(.L_x_0) ;  /* 0xfffffffc00fc7947 */ /* 0x000fc0000383ffff */
[----:B------:R-:W-:-:S00]  /*0110*/  NOP ;  /* 0x0000000000007918 */ /* 0x000fc00000000000 */
        /* <DEDUP_REMOVED lines=14> */
.L_x_1:


//--------------------- .nv.shared.reserved.0     --------------------------
	.section	.nv.shared.reserved.0,"aw",@nobits
	.weak		__nv_reservedSMEM_offset_0_alias
	.size		__nv_reservedSMEM_offset_0_alias, 0, 64
	.other		__nv_reservedSMEM_offset_0_alias,@"STO_CUDA_RESERVED_SHARED STV_DEFAULT"
__nv_reservedSMEM_offset_0_alias:
	.zero		0
	.zero		64


//--------------------- .nv.constant0._Z10copyScalarPKfPfi --------------------------
	.section	.nv.constant0._Z10copyScalarPKfPfi,"a",@progbits
	.sectionflags	@""
	.align	4
.nv.constant0._Z10copyScalarPKfPfi:
	.zero		916


//--------------------- SYMBOLS --------------------------

	.type		.nv.reservedSmem.offset0,@object
	.size		.nv.reservedSmem.offset0,0x4
